//
// Generated by NVIDIA NVVM Compiler
//
// Compiler Build ID: CL-36424714
// Cuda compilation tools, release 13.0, V13.0.88
// Based on NVVM 20.0.0
//

.version 9.0
.target sm_100
.address_size 64

	// .globl	kernel

.visible .entry kernel(
	.param .u64 .ptr .align 1 kernel_param_0,
	.param .u64 .ptr .align 1 kernel_param_1,
	.param .u32 kernel_param_2,
	.param .u32 kernel_param_3,
	.param .u32 kernel_param_4
)
{
	.reg .pred 	%p<3>;
	.reg .b32 	%r<8>;
	.reg .b32 	%f<58>;
	.reg .b64 	%rd<9>;

	ld.param.u64 	%rd2, [kernel_param_0];
	ld.param.u64 	%rd1, [kernel_param_1];
	cvta.to.global.u64 	%rd3, %rd2;
	mov.u32 	%r1, %tid.x;
	mul.wide.u32 	%rd4, %r1, 4;
	add.s64 	%rd5, %rd3, %rd4;
	ld.global.f32 	%f57, [%rd5];
	ld.global.f32 	%f56, [%rd5+384];
	ld.global.f32 	%f55, [%rd5+640];
	ld.global.f32 	%f54, [%rd5+896];
	ld.global.f32 	%f5, [%rd5+1408];
	ld.global.f32 	%f6, [%rd5+1664];
	mov.b32 	%r7, 0;
$L__BB0_1:
	.pragma "nounroll";
	fma.rn.f32 	%f15, %f5, %f57, %f6;
	fma.rn.f32 	%f16, %f5, %f56, %f6;
	fma.rn.f32 	%f17, %f5, %f55, %f6;
	fma.rn.f32 	%f18, %f5, %f54, %f6;
	fma.rn.f32 	%f19, %f5, %f15, %f6;
	fma.rn.f32 	%f20, %f5, %f16, %f6;
	fma.rn.f32 	%f21, %f5, %f17, %f6;
	fma.rn.f32 	%f22, %f5, %f18, %f6;
	fma.rn.f32 	%f23, %f5, %f19, %f6;
	fma.rn.f32 	%f24, %f5, %f20, %f6;
	fma.rn.f32 	%f25, %f5, %f21, %f6;
	fma.rn.f32 	%f26, %f5, %f22, %f6;
	fma.rn.f32 	%f27, %f5, %f23, %f6;
	fma.rn.f32 	%f28, %f5, %f24, %f6;
	fma.rn.f32 	%f29, %f5, %f25, %f6;
	fma.rn.f32 	%f30, %f5, %f26, %f6;
	fma.rn.f32 	%f31, %f5, %f27, %f6;
	fma.rn.f32 	%f32, %f5, %f28, %f6;
	fma.rn.f32 	%f33, %f5, %f29, %f6;
	fma.rn.f32 	%f34, %f5, %f30, %f6;
	fma.rn.f32 	%f35, %f5, %f31, %f6;
	fma.rn.f32 	%f36, %f5, %f32, %f6;
	fma.rn.f32 	%f37, %f5, %f33, %f6;
	fma.rn.f32 	%f38, %f5, %f34, %f6;
	fma.rn.f32 	%f39, %f5, %f35, %f6;
	fma.rn.f32 	%f40, %f5, %f36, %f6;
	fma.rn.f32 	%f41, %f5, %f37, %f6;
	fma.rn.f32 	%f42, %f5, %f38, %f6;
	fma.rn.f32 	%f43, %f5, %f39, %f6;
	fma.rn.f32 	%f44, %f5, %f40, %f6;
	fma.rn.f32 	%f45, %f5, %f41, %f6;
	fma.rn.f32 	%f46, %f5, %f42, %f6;
	fma.rn.f32 	%f47, %f5, %f43, %f6;
	fma.rn.f32 	%f48, %f5, %f44, %f6;
	fma.rn.f32 	%f49, %f5, %f45, %f6;
	fma.rn.f32 	%f50, %f5, %f46, %f6;
	fma.rn.f32 	%f57, %f5, %f47, %f6;
	fma.rn.f32 	%f56, %f5, %f48, %f6;
	fma.rn.f32 	%f55, %f5, %f49, %f6;
	fma.rn.f32 	%f54, %f5, %f50, %f6;
	add.s32 	%r7, %r7, 1;
	setp.ne.s32 	%p1, %r7, 5000;
	@%p1 bra 	$L__BB0_1;
	add.f32 	%f51, %f57, %f56;
	add.f32 	%f52, %f51, %f55;
	add.f32 	%f53, %f52, %f54;
	cvt.rzi.s32.f32 	%r5, %f53;
	setp.ne.s32 	%p2, %r5, 3756438;
	@%p2 bra 	$L__BB0_4;
	cvta.to.global.u64 	%rd6, %rd1;
	add.s64 	%rd8, %rd6, %rd4;
	mov.b32 	%r6, 1248151128;
	st.global.u32 	[%rd8], %r6;
$L__BB0_4:
	ret;

}


// ===== COMPILED SASS (sm_100) =====

	.target	sm_100

	.elftype	@"ET_EXEC"


//--------------------- .note.nv.tkinfo           --------------------------
	.section	.note.nv.tkinfo,"",@"SHT_NOTE"
	.sectionflags	@"SHF_NOTE_NV_TKINFO"
	.tkinfo
        /*0018*/ 	.word	0x00000002
        /*0030*/ 	.string	""
        /*0030*/ 	.string	"ptxas"
        /*0030*/ 	.string	"Cuda compilation tools, release 13.0, V13.0.88"
        /*0030*/ 	.string	"Build cuda_13.0.r13.0/compiler.36424714_0"
        /*0030*/ 	.string	"-arch sm_100 -m 64 "



//--------------------- .note.nv.cuinfo           --------------------------
	.section	.note.nv.cuinfo,"",@"SHT_NOTE"
	.sectionflags	@"SHF_NOTE_NV_CUINFO"
        /*0018*/ 	.short	0x0002
        /*001a*/ 	.short	0x0064
        /*001c*/ 	.short	0x0082
	.zero		2


//--------------------- .nv.info                  --------------------------
	.section	.nv.info,"",@"SHT_CUDA_INFO"
	.align	4


	//----- nvinfo : EIATTR_REGCOUNT
	.align		4
        /*0000*/ 	.byte	0x04, 0x2f
        /*0002*/ 	.short	(.L_1 - .L_0)
	.align		4
.L_0:
        /*0004*/ 	.word	index@(kernel)
        /*0008*/ 	.word	0x0000000f


	//----- nvinfo : EIATTR_FRAME_SIZE
	.align		4
.L_1:
        /*000c*/ 	.byte	0x04, 0x11
        /*000e*/ 	.short	(.L_3 - .L_2)
	.align		4
.L_2:
        /*0010*/ 	.word	index@(kernel)
        /*0014*/ 	.word	0x00000000


	//----- nvinfo : EIATTR_MIN_STACK_SIZE
	.align		4
.L_3:
        /*0018*/ 	.byte	0x04, 0x12
        /*001a*/ 	.short	(.L_5 - .L_4)
	.align		4
.L_4:
        /*001c*/ 	.word	index@(kernel)
        /*0020*/ 	.word	0x00000000
.L_5:


//--------------------- .nv.compat                --------------------------
	.section	.nv.compat,"",@"SHT_CUDA_COMPAT_INFO"
	.align	4
        /*0000*/ 	.byte	0x02, 0x09, 0x00, 0x00, 0x02, 0x02, 0x01, 0x00, 0x02, 0x05, 0x05, 0x00, 0x03, 0x07, 0x01, 0x01
        /*0010*/ 	.byte	0x02, 0x03, 0x00, 0x00, 0x02, 0x06, 0x01, 0x00, 0x04, 0x0b, 0x08, 0x00, 0x09, 0x00, 0x00, 0x00
        /*0020*/ 	.byte	0x00, 0x00, 0x00, 0x00


//--------------------- .nv.info.kernel           --------------------------
	.section	.nv.info.kernel,"",@"SHT_CUDA_INFO"
	.sectionflags	@""
	.align	4


	//----- nvinfo : EIATTR_CUDA_API_VERSION
	.align		4
        /*0000*/ 	.byte	0x04, 0x37
        /*0002*/ 	.short	(.L_7 - .L_6)
.L_6:
        /*0004*/ 	.word	0x00000082


	//----- nvinfo : EIATTR_KPARAM_INFO
	.align		4
.L_7:
        /*0008*/ 	.byte	0x04, 0x17
        /*000a*/ 	.short	(.L_9 - .L_8)
.L_8:
        /*000c*/ 	.word	0x00000000
        /*0010*/ 	.short	0x0004
        /*0012*/ 	.short	0x0018
        /*0014*/ 	.byte	0x00, 0xf0, 0x11, 0x00


	//----- nvinfo : EIATTR_KPARAM_INFO
	.align		4
.L_9:
        /*0018*/ 	.byte	0x04, 0x17
        /*001a*/ 	.short	(.L_11 - .L_10)
.L_10:
        /*001c*/ 	.word	0x00000000
        /*0020*/ 	.short	0x0003
        /*0022*/ 	.short	0x0014
        /*0024*/ 	.byte	0x00, 0xf0, 0x11, 0x00


	//----- nvinfo : EIATTR_KPARAM_INFO
	.align		4
.L_11:
        /*0028*/ 	.byte	0x04, 0x17
        /*002a*/ 	.short	(.L_13 - .L_12)
.L_12:
        /*002c*/ 	.word	0x00000000
        /*0030*/ 	.short	0x0002
        /*0032*/ 	.short	0x0010
        /*0034*/ 	.byte	0x00, 0xf0, 0x11, 0x00


	//----- nvinfo : EIATTR_KPARAM_INFO
	.align		4
.L_13:
        /*0038*/ 	.byte	0x04, 0x17
        /*003a*/ 	.short	(.L_15 - .L_14)
.L_14:
        /*003c*/ 	.word	0x00000000
        /*0040*/ 	.short	0x0001
        /*0042*/ 	.short	0x0008
        /*0044*/ 	.byte	0x00, 0xf5, 0x21, 0x00


	//----- nvinfo : EIATTR_KPARAM_INFO
	.align		4
.L_15:
        /*0048*/ 	.byte	0x04, 0x17
        /*004a*/ 	.short	(.L_17 - .L_16)
.L_16:
        /*004c*/ 	.word	0x00000000
        /*0050*/ 	.short	0x0000
        /*0052*/ 	.short	0x0000
        /*0054*/ 	.byte	0x00, 0xf5, 0x21, 0x00


	//----- nvinfo : EIATTR_SPARSE_MMA_MASK
	.align		4
.L_17:
        /*0058*/ 	.byte	0x03, 0x50
        /*005a*/ 	.short	0x0000


	//----- nvinfo : EIATTR_MAXREG_COUNT
	.align		4
        /*005c*/ 	.byte	0x03, 0x1b
        /*005e*/ 	.short	0x00ff


	//----- nvinfo : EIATTR_MERCURY_ISA_VERSION
	.align		4
        /*0060*/ 	.byte	0x03, 0x5f
        /*0062*/ 	.short	0x0101


	//----- nvinfo : EIATTR_VRC_CTA_INIT_COUNT
	.align		4
        /*0064*/ 	.byte	0x02, 0x4a
	.zero		1
	.zero		1


	//----- nvinfo : EIATTR_EXIT_INSTR_OFFSETS
	.align		4
        /*0068*/ 	.byte	0x04, 0x1c
        /*006a*/ 	.short	(.L_19 - .L_18)


	//   ....[0]....
.L_18:
        /*006c*/ 	.word	0x000003c0


	//   ....[1]....
        /*0070*/ 	.word	0x00000410


	//----- nvinfo : EIATTR_CBANK_PARAM_SIZE
	.align		4
.L_19:
        /*0074*/ 	.byte	0x03, 0x19
        /*0076*/ 	.short	0x001c


	//----- nvinfo : EIATTR_PARAM_CBANK
	.align		4
        /*0078*/ 	.byte	0x04, 0x0a
        /*007a*/ 	.short	(.L_21 - .L_20)
	.align		4
.L_20:
        /*007c*/ 	.word	index@(.nv.constant0.kernel)
        /*0080*/ 	.short	0x0380
        /*0082*/ 	.short	0x001c


	//----- nvinfo : EIATTR_SW_WAR
	.align		4
.L_21:
        /*0084*/ 	.byte	0x04, 0x36
        /*0086*/ 	.short	(.L_23 - .L_22)
.L_22:
        /*0088*/ 	.word	0x00000008
.L_23:


//--------------------- .nv.callgraph             --------------------------
	.section	.nv.callgraph,"",@"SHT_CUDA_CALLGRAPH"
	.align	4
	.sectionentsize	8
	.align		4
        /*0000*/ 	.word	0x00000000
	.align		4
        /*0004*/ 	.word	0xffffffff
	.align		4
        /*0008*/ 	.word	0x00000000
	.align		4
        /*000c*/ 	.word	0xfffffffe
	.align		4
        /*0010*/ 	.word	0x00000000
	.align		4
        /*0014*/ 	.word	0xfffffffd
	.align		4
        /*0018*/ 	.word	0x00000000
	.align		4
        /*001c*/ 	.word	0xfffffffc


//--------------------- .text.kernel              --------------------------
	.section	.text.kernel,"ax",@progbits
	.align	128
        .global         kernel
        .type           kernel,@function
        .size           kernel,(.L_x_2 - kernel)
        .other          kernel,@"STO_CUDA_ENTRY STV_DEFAULT"
kernel:
.text.kernel:
[----:B------:R-:W-:Y:S01]  /*0000*/  LDC R1, c[0x0][0x37c] ;  /* 0x0000df00ff017b82 */ /* 0x000fe20000000800 */
[----:B------:R-:W0:Y:S07]  /*0010*/  S2R R0, SR_TID.X ;  /* 0x0000000000007919 */ /* 0x000e2e0000002100 */
[----:B------:R-:W0:Y:S01]  /*0020*/  LDC.64 R4, c[0x0][0x380] ;  /* 0x0000e000ff047b82 */ /* 0x000e220000000a00 */
[----:B------:R-:W1:Y:S01]  /*0030*/  LDCU.64 UR6, c[0x0][0x358] ;  /* 0x00006b00ff0677ac */ /* 0x000e620008000a00 */
[----:B0-----:R-:W-:-:S05]  /*0040*/  IMAD.WIDE.U32 R4, R0, 0x4, R4 ;  /* 0x0000000400047825 */ /* 0x001fca00078e0004 */
[----:B-1----:R0:W5:Y:S04]  /*0050*/  LDG.E R6, desc[UR6][R4.64] ;  /* 0x0000000604067981 */ /* 0x002168000c1e1900 */
[----:B------:R0:W5:Y:S04]  /*0060*/  LDG.E R8, desc[UR6][R4.64+0x180] ;  /* 0x0001800604087981 */ /* 0x000168000c1e1900 */
[----:B------:R0:W5:Y:S04]  /*0070*/  LDG.E R10, desc[UR6][R4.64+0x280] ;  /* 0x00028006040a7981 */ /* 0x000168000c1e1900 */
[----:B------:R0:W5:Y:S04]  /*0080*/  LDG.E R12, desc[UR6][R4.64+0x380] ;  /* 0x00038006040c7981 */ /* 0x000168000c1e1900 */
[----:B------:R0:W5:Y:S04]  /*0090*/  LDG.E R2, desc[UR6][R4.64+0x580] ;  /* 0x0005800604027981 */ /* 0x000168000c1e1900 */
[----:B------:R0:W5:Y:S01]  /*00a0*/  LDG.E R3, desc[UR6][R4.64+0x680] ;  /* 0x0006800604037981 */ /* 0x000162000c1e1900 */
[----:B------:R-:W-:-:S05]  /*00b0*/  UMOV UR4, URZ ;  /* 0x000000ff00047c82 */ /* 0x000fca0008000000 */
.L_x_0:
[C-C-:B-----5:R-:W-:Y:S01]  /*00c0*/  FFMA R6, R2.reuse, R6, R3.reuse ;  /* 0x0000000602067223 */ /* 0x160fe20000000003 */
[C-C-:B------:R-:W-:Y:S01]  /*00d0*/  FFMA R8, R2.reuse, R8, R3.reuse ;  /* 0x0000000802087223 */ /* 0x140fe20000000003 */
        /* <DEDUP_REMOVED lines=22> */
[----:B------:R-:W-:Y:S01]  /*0240*/  UIADD3 UR4, UPT, UPT, UR4, 0x1, URZ ;  /* 0x0000000104047890 */ /* 0x000fe2000fffe0ff */
[C-C-:B------:R-:W-:Y:S01]  /*0250*/  FFMA R6, R2.reuse, R6, R3.reuse ;  /* 0x0000000602067223 */ /* 0x140fe20000000003 */
[C-C-:B------:R-:W-:Y:S01]  /*0260*/  FFMA R8, R2.reuse, R8, R3.reuse ;  /* 0x0000000802087223 */ /* 0x140fe20000000003 */
[C-C-:B------:R-:W-:Y:S01]  /*0270*/  FFMA R10, R2.reuse, R10, R3.reuse ;  /* 0x0000000a020a7223 */ /* 0x140fe20000000003 */
[C-C-:B------:R-:W-:Y:S01]  /*0280*/  FFMA R12, R2.reuse, R12, R3.reuse ;  /* 0x0000000c020c7223 */ /* 0x140fe20000000003 */
[----:B------:R-:W-:Y:S01]  /*0290*/  UISETP.NE.AND UP0, UPT, UR4, 0x1388, UPT ;  /* 0x000013880400788c */ /* 0x000fe2000bf05270 */
        /* <DEDUP_REMOVED lines=11> */
[----:B------:R-:W-:Y:S01]  /*0350*/  FFMA R12, R2, R12, R3 ;  /* 0x0000000c020c7223 */ /* 0x000fe20000000003 */
[----:B------:R-:W-:Y:S06]  /*0360*/  BRA.U UP0, `(.L_x_0) ;  /* 0xfffffffd00547547 */ /* 0x000fec000b83ffff */
[----:B------:R-:W-:-:S04]  /*0370*/  FADD R3, R6, R8 ;  /* 0x0000000806037221 */ /* 0x000fc80000000000 */
[----:B------:R-:W-:-:S04]  /*0380*/  FADD R3, R10, R3 ;  /* 0x000000030a037221 */ /* 0x000fc80000000000 */
[----:B------:R-:W-:-:S06]  /*0390*/  FADD R3, R12, R3 ;  /* 0x000000030c037221 */ /* 0x000fcc0000000000 */
[----:B------:R-:W1:Y:S02]  /*03a0*/  F2I.TRUNC.NTZ R3, R3 ;  /* 0x0000000300037305 */ /* 0x000e64000020f100 */
[----:B-1----:R-:W-:-:S13]  /*03b0*/  ISETP.NE.AND P0, PT, R3, 0x395196, PT ;  /* 0x003951960300780c */ /* 0x002fda0003f05270 */
[----:B------:R-:W-:Y:S05]  /*03c0*/  @P0 EXIT ;  /* 0x000000000000094d */ /* 0x000fea0003800000 */
[----:B------:R-:W1:Y:S01]  /*03d0*/  LDC.64 R2, c[0x0][0x388] ;  /* 0x0000e200ff027b82 */ /* 0x000e620000000a00 */
[----:B0-----:R-:W-:Y:S02]  /*03e0*/  HFMA2 R5, -RZ, RZ, 12.7890625, 6.34375 ;  /* 0x4a654658ff057431 */ /* 0x001fe400000001ff */
[----:B-1----:R-:W-:-:S05]  /*03f0*/  IMAD.WIDE.U32 R2, R0, 0x4, R2 ;  /* 0x0000000400027825 */ /* 0x002fca00078e0002 */
[----:B------:R-:W-:Y:S01]  /*0400*/  STG.E desc[UR6][R2.64], R5 ;  /* 0x0000000502007986 */ /* 0x000fe2000c101906 */
[----:B------:R-:W-:Y:S05]  /*0410*/  EXIT ;  /* 0x000000000000794d */ /* 0x000fea0003800000 */
.L_x_1:
[----:B------:R-:W-:-:S00]  /*0420*/  BRA `(.L_x_1) ;  /* 0xfffffffc00fc7947 */ /* 0x000fc0000383ffff */
[----:B------:R-:W-:-:S00]  /*0430*/  NOP ;  /* 0x0000000000007918 */ /* 0x000fc00000000000 */
        /* <DEDUP_REMOVED lines=12> */
.L_x_2:


//--------------------- .nv.shared.reserved.0     --------------------------
	.section	.nv.shared.reserved.0,"aw",@nobits
	.weak		__nv_reservedSMEM_offset_0_alias
	.size		__nv_reservedSMEM_offset_0_alias, 0, 64
	.other		__nv_reservedSMEM_offset_0_alias,@"STO_CUDA_RESERVED_SHARED STV_DEFAULT"
__nv_reservedSMEM_offset_0_alias:
	.zero		0
	.zero		64


//--------------------- .nv.constant0.kernel      --------------------------
	.section	.nv.constant0.kernel,"a",@progbits
	.sectionflags	@""
	.align	4
.nv.constant0.kernel:
	.zero		924


//--------------------- SYMBOLS --------------------------

	.type		.nv.reservedSmem.offset0,@object
	.size		.nv.reservedSmem.offset0,0x4
